	.headerflags	@"EF_CUDA_TEXMODE_UNIFIED EF_CUDA_64BIT_ADDRESS EF_CUDA_ACCELERATORS EF_CUDA_SM90 EF_CUDA_VIRTUAL_SM(EF_CUDA_SM90)"
	.elftype	@"ET_EXEC"


//--------------------- .nv.info                  --------------------------
	.section	.nv.info,"",@"SHT_CUDA_INFO"
	.align	4


	//----- nvinfo : EIATTR_REGCOUNT
	.align		4
        /*0000*/ 	.byte	0x04, 0x2f
        /*0002*/ 	.short	(.L_3 - .L_2)
	.align		4
.L_2:
        /*0004*/ 	.word	index@(triton_poi_fused__native_batch_norm_legit_no_training_relu_15)
        /*0008*/ 	.word	0x00000016


	//----- nvinfo : EIATTR_MIN_STACK_SIZE
	.align		4
.L_3:
        /*000c*/ 	.byte	0x04, 0x12
        /*000e*/ 	.short	(.L_5 - .L_4)
	.align		4
.L_4:
        /*0010*/ 	.word	index@(triton_poi_fused__native_batch_norm_legit_no_training_relu_15)
        /*0014*/ 	.word	0x00000000


	//----- nvinfo : EIATTR_FRAME_SIZE
	.align		4
.L_5:
        /*0018*/ 	.byte	0x04, 0x11
        /*001a*/ 	.short	(.L_7 - .L_6)
	.align		4
.L_6:
        /*001c*/ 	.word	index@(triton_poi_fused__native_batch_norm_legit_no_training_relu_15)
        /*0020*/ 	.word	0x00000000


	//----- nvinfo : EIATTR_MIN_STACK_SIZE
	.align		4
.L_7:
        /*0024*/ 	.byte	0x04, 0x12
        /*0026*/ 	.short	(.L_9 - .L_8)
	.align		4
.L_8:
        /*0028*/ 	.word	index@(triton_poi_fused__native_batch_norm_legit_no_training_relu_15)
        /*002c*/ 	.word	0x00000000
.L_9:


//--------------------- .nv.info.triton_poi_fused__native_batch_norm_legit_no_training_relu_15 --------------------------
	.section	.nv.info.triton_poi_fused__native_batch_norm_legit_no_training_relu_15,"",@"SHT_CUDA_INFO"
	.sectionflags	@""
	.align	4


	//----- nvinfo : EIATTR_CUDA_API_VERSION
	.align		4
        /*0000*/ 	.byte	0x04, 0x37
        /*0002*/ 	.short	(.L_11 - .L_10)
.L_10:
        /*0004*/ 	.word	0x0000007c


	//----- nvinfo : EIATTR_KPARAM_INFO
	.align		4
.L_11:
        /*0008*/ 	.byte	0x04, 0x17
        /*000a*/ 	.short	(.L_13 - .L_12)
.L_12:
        /*000c*/ 	.word	0x00000000
        /*0010*/ 	.short	0x0005
        /*0012*/ 	.short	0x0028
        /*0014*/ 	.byte	0x00, 0xf0, 0x11, 0x00


	//----- nvinfo : EIATTR_KPARAM_INFO
	.align		4
.L_13:
        /*0018*/ 	.byte	0x04, 0x17
        /*001a*/ 	.short	(.L_15 - .L_14)
.L_14:
        /*001c*/ 	.word	0x00000000
        /*0020*/ 	.short	0x0004
        /*0022*/ 	.short	0x0020
        /*0024*/ 	.byte	0x00, 0xf4, 0x21, 0x00


	//----- nvinfo : EIATTR_KPARAM_INFO
	.align		4
.L_15:
        /*0028*/ 	.byte	0x04, 0x17
        /*002a*/ 	.short	(.L_17 - .L_16)
.L_16:
        /*002c*/ 	.word	0x00000000
        /*0030*/ 	.short	0x0003
        /*0032*/ 	.short	0x0018
        /*0034*/ 	.byte	0x00, 0xf4, 0x21, 0x00


	//----- nvinfo : EIATTR_KPARAM_INFO
	.align		4
.L_17:
        /*0038*/ 	.byte	0x04, 0x17
        /*003a*/ 	.short	(.L_19 - .L_18)
.L_18:
        /*003c*/ 	.word	0x00000000
        /*0040*/ 	.short	0x0002
        /*0042*/ 	.short	0x0010
        /*0044*/ 	.byte	0x00, 0xf4, 0x21, 0x00


	//----- nvinfo : EIATTR_KPARAM_INFO
	.align		4
.L_19:
        /*0048*/ 	.byte	0x04, 0x17
        /*004a*/ 	.short	(.L_21 - .L_20)
.L_20:
        /*004c*/ 	.word	0x00000000
        /*0050*/ 	.short	0x0001
        /*0052*/ 	.short	0x0008
        /*0054*/ 	.byte	0x00, 0xf4, 0x21, 0x00


	//----- nvinfo : EIATTR_KPARAM_INFO
	.align		4
.L_21:
        /*0058*/ 	.byte	0x04, 0x17
        /*005a*/ 	.short	(.L_23 - .L_22)
.L_22:
        /*005c*/ 	.word	0x00000000
        /*0060*/ 	.short	0x0000
        /*0062*/ 	.short	0x0000
        /*0064*/ 	.byte	0x00, 0xf4, 0x21, 0x00


	//----- nvinfo : EIATTR_SPARSE_MMA_MASK
	.align		4
.L_23:
        /*0068*/ 	.byte	0x03, 0x50
        /*006a*/ 	.short	0x0000


	//----- nvinfo : EIATTR_MAXREG_COUNT
	.align		4
        /*006c*/ 	.byte	0x03, 0x1b
        /*006e*/ 	.short	0x00ff


	//----- nvinfo : EIATTR_EXIT_INSTR_OFFSETS
	.align		4
        /*0070*/ 	.byte	0x04, 0x1c
        /*0072*/ 	.short	(.L_25 - .L_24)


	//   ....[0]....
.L_24:
        /*0074*/ 	.word	0x00000400


	//   ....[1]....
        /*0078*/ 	.word	0x00000420


	//----- nvinfo : EIATTR_REQNTID
	.align		4
.L_25:
        /*007c*/ 	.byte	0x04, 0x10
        /*007e*/ 	.short	(.L_27 - .L_26)
.L_26:
        /*0080*/ 	.word	0x00000100
        /*0084*/ 	.word	0x00000001
        /*0088*/ 	.word	0x00000001


	//----- nvinfo : EIATTR_CBANK_PARAM_SIZE
	.align		4
.L_27:
        /*008c*/ 	.byte	0x03, 0x19
        /*008e*/ 	.short	0x002c


	//----- nvinfo : EIATTR_PARAM_CBANK
	.align		4
        /*0090*/ 	.byte	0x04, 0x0a
        /*0092*/ 	.short	(.L_29 - .L_28)
	.align		4
.L_28:
        /*0094*/ 	.word	index@(.nv.constant0.triton_poi_fused__native_batch_norm_legit_no_training_relu_15)
        /*0098*/ 	.short	0x0210
        /*009a*/ 	.short	0x002c


	//----- nvinfo : EIATTR_SW_WAR
	.align		4
.L_29:
        /*009c*/ 	.byte	0x04, 0x36
        /*009e*/ 	.short	(.L_31 - .L_30)
.L_30:
        /*00a0*/ 	.word	0x00000008
.L_31:


//--------------------- .nv.callgraph             --------------------------
	.section	.nv.callgraph,"",@"SHT_CUDA_CALLGRAPH"
	.align	4
	.sectionentsize	8
	.align		4
        /*0000*/ 	.word	0x00000000
	.align		4
        /*0004*/ 	.word	0xffffffff
	.align		4
        /*0008*/ 	.word	0x00000000
	.align		4
        /*000c*/ 	.word	0xfffffffe
	.align		4
        /*0010*/ 	.word	0x00000000
	.align		4
        /*0014*/ 	.word	0xfffffffd
	.align		4
        /*0018*/ 	.word	0x00000000
	.align		4
        /*001c*/ 	.word	0xfffffffc


//--------------------- .nv.constant4             --------------------------
	.section	.nv.constant4,"a",@progbits
	.align	8
	.align		8
.nv.constant4:
        /*0000*/ 	.dword	_$_str
	.align		8
        /*0008*/ 	.dword	_$_str_$_2


//--------------------- .text.triton_poi_fused__native_batch_norm_legit_no_training_relu_15 --------------------------
	.section	.text.triton_poi_fused__native_batch_norm_legit_no_training_relu_15,"ax",@progbits
	.align	128
        .global         triton_poi_fused__native_batch_norm_legit_no_training_relu_15
        .type           triton_poi_fused__native_batch_norm_legit_no_training_relu_15,@function
        .size           triton_poi_fused__native_batch_norm_legit_no_training_relu_15,(.L_x_1 - triton_poi_fused__native_batch_norm_legit_no_training_relu_15)
        .other          triton_poi_fused__native_batch_norm_legit_no_training_relu_15,@"STO_CUDA_ENTRY STV_DEFAULT"
triton_poi_fused__native_batch_norm_legit_no_training_relu_15:
.text.triton_poi_fused__native_batch_norm_legit_no_training_relu_15:
[----:B------:R-:W0:Y:S01]  /*0000*/  LDC R1, c[0x0][0x28] ;  /* 0x00000a00ff017b82 */ /* 0x000e220000000800 */
[----:B------:R-:W1:Y:S07]  /*0010*/  S2R R0, SR_TID.X ;  /* 0x0000000000007919 */ /* 0x000e6e0000002100 */
[----:B------:R-:W2:Y:S01]  /*0020*/  LDC.64 R10, c[0x0][0x220] ;  /* 0x00008800ff0a7b82 */ /* 0x000ea20000000a00 */
[----:B------:R-:W-:Y:S01]  /*0030*/  ULDC.64 UR4, c[0x0][0x208] ;  /* 0x0000820000047ab9 */ /* 0x000fe20000000a00 */
[----:B------:R-:W3:Y:S06]  /*0040*/  S2R R7, SR_CTAID.X ;  /* 0x0000000000077919 */ /* 0x000eec0000002500 */
[----:B------:R-:W4:Y:S08]  /*0050*/  LDC.64 R4, c[0x0][0x210] ;  /* 0x00008400ff047b82 */ /* 0x000f300000000a00 */
[----:B------:R-:W5:Y:S08]  /*0060*/  LDC.64 R14, c[0x0][0x218] ;  /* 0x00008600ff0e7b82 */ /* 0x000f700000000a00 */
[----:B------:R-:W5:Y:S01]  /*0070*/  LDC.64 R16, c[0x0][0x228] ;  /* 0x00008a00ff107b82 */ /* 0x000f620000000a00 */
[----:B-1----:R-:W-:-:S07]  /*0080*/  IMAD.SHL.U32 R0, R0, 0x2, RZ ;  /* 0x0000000200007824 */ /* 0x002fce00078e00ff */
[----:B------:R-:W1:Y:S01]  /*0090*/  LDC.64 R18, c[0x0][0x230] ;  /* 0x00008c00ff127b82 */ /* 0x000e620000000a00 */
[----:B---3--:R-:W-:Y:S02]  /*00a0*/  SHF.R.S32.HI R2, RZ, 0x16, R7 ;  /* 0x00000016ff027819 */ /* 0x008fe40000011407 */
[----:B------:R-:W-:Y:S02]  /*00b0*/  LOP3.LUT R0, R0, 0x1fe, RZ, 0xc0, !PT ;  /* 0x000001fe00007812 */ /* 0x000fe400078ec0ff */
[----:B------:R-:W-:-:S03]  /*00c0*/  SGXT R2, R2, 0x1 ;  /* 0x000000010202781a */ /* 0x000fc60000000200 */
[----:B------:R-:W-:-:S05]  /*00d0*/  IMAD R7, R7, 0x200, R0 ;  /* 0x0000020007077824 */ /* 0x000fca00078e0200 */
[----:B------:R-:W-:Y:S02]  /*00e0*/  LEA.HI R2, R2, R7, RZ, 0x6 ;  /* 0x0000000702027211 */ /* 0x000fe400078f30ff */
[----:B------:R-:W-:Y:S02]  /*00f0*/  ISETP.GE.AND P0, PT, R7, 0x4c900, PT ;  /* 0x0004c9000700780c */ /* 0x000fe40003f06270 */
[----:B------:R-:W-:-:S04]  /*0100*/  LOP3.LUT R2, R2, 0xffffffc0, RZ, 0xc0, !PT ;  /* 0xffffffc002027812 */ /* 0x000fc800078ec0ff */
[----:B------:R-:W-:Y:S02]  /*0110*/  IADD3 R13, R7, -R2, RZ ;  /* 0x80000002070d7210 */ /* 0x000fe40007ffe0ff */
[----:B------:R-:W-:-:S03]  /*0120*/  CS2R R2, SRZ ;  /* 0x0000000000027805 */ /* 0x000fc6000001ff00 */
[----:B--2---:R-:W-:-:S05]  /*0130*/  IMAD.WIDE R10, R13, 0x4, R10 ;  /* 0x000000040d0a7825 */ /* 0x004fca00078e020a */
[----:B------:R2:W3:Y:S01]  /*0140*/  @!P0 LDG.E.EL.64 R2, desc[UR4][R10.64] ;  /* 0x000000040a028981 */ /* 0x0004e2000c2e1b00 */
[----:B----4-:R-:W-:Y:S01]  /*0150*/  IMAD.WIDE R4, R7, 0x4, R4 ;  /* 0x0000000407047825 */ /* 0x010fe200078e0204 */
[----:B------:R-:W-:Y:S02]  /*0160*/  CS2R R8, SRZ ;  /* 0x0000000000087805 */ /* 0x000fe4000001ff00 */
[----:B------:R-:W-:Y:S01]  /*0170*/  CS2R R6, SRZ ;  /* 0x0000000000067805 */ /* 0x000fe2000001ff00 */
[----:B-----5:R-:W-:-:S05]  /*0180*/  IMAD.WIDE R14, R13, 0x4, R14 ;  /* 0x000000040d0e7825 */ /* 0x020fca00078e020e */
[----:B------:R-:W4:Y:S01]  /*0190*/  @!P0 LDG.E.64 R6, desc[UR4][R4.64] ;  /* 0x0000000404068981 */ /* 0x000f22000c1e1b00 */
[C---:B0-----:R-:W-:Y:S01]  /*01a0*/  IMAD.WIDE R16, R13.reuse, 0x4, R16 ;  /* 0x000000040d107825 */ /* 0x041fe200078e0210 */
[----:B--2---:R-:W-:Y:S02]  /*01b0*/  CS2R R10, SRZ ;  /* 0x00000000000a7805 */ /* 0x004fe4000001ff00 */
[----:B------:R0:W4:Y:S01]  /*01c0*/  @!P0 LDG.E.EL.64 R8, desc[UR4][R14.64] ;  /* 0x000000040e088981 */ /* 0x000122000c2e1b00 */
[----:B-1----:R-:W-:Y:S01]  /*01d0*/  IMAD.WIDE R18, R13, 0x4, R18 ;  /* 0x000000040d127825 */ /* 0x002fe200078e0212 */
[----:B------:R-:W-:-:S04]  /*01e0*/  CS2R R12, SRZ ;  /* 0x00000000000c7805 */ /* 0x000fc8000001ff00 */
[----:B------:R-:W2:Y:S04]  /*01f0*/  @!P0 LDG.E.EL.64 R10, desc[UR4][R18.64] ;  /* 0x00000004120a8981 */ /* 0x000ea8000c2e1b00 */
[----:B------:R-:W2:Y:S01]  /*0200*/  @!P0 LDG.E.EL.64 R12, desc[UR4][R16.64] ;  /* 0x00000004100c8981 */ /* 0x000ea2000c2e1b00 */
[----:B0-----:R-:W-:Y:S01]  /*0210*/  HFMA2.MMA R15, -RZ, RZ, 1.625, 0 ;  /* 0x3e800000ff0f7435 */ /* 0x001fe200000001ff */
[----:B---3--:R-:W-:Y:S01]  /*0220*/  FADD R2, R2, 0.0010000000474974513054 ;  /* 0x3a83126f02027421 */ /* 0x008fe20000000000 */
[----:B------:R-:W-:-:S03]  /*0230*/  FADD R3, R3, 0.0010000000474974513054 ;  /* 0x3a83126f03037421 */ /* 0x000fc60000000000 */
[----:B------:R-:W0:Y:S08]  /*0240*/  MUFU.SQRT R0, R2 ;  /* 0x0000000200007308 */ /* 0x000e300000002000 */
[----:B------:R-:W1:Y:S01]  /*0250*/  MUFU.SQRT R14, R3 ;  /* 0x00000003000e7308 */ /* 0x000e620000002000 */
[C---:B0-----:R-:W-:Y:S02]  /*0260*/  FSETP.GT.AND P1, PT, R0.reuse, 8.50705917302346158658e+37, PT ;  /* 0x7e8000000000780b */ /* 0x041fe40003f24000 */
[----:B------:R-:W-:-:S02]  /*0270*/  FSETP.GEU.AND P3, PT, R0, 1.175494350822287508e-38, PT ;  /* 0x008000000000780b */ /* 0x000fc40003f6e000 */
[C---:B-1----:R-:W-:Y:S02]  /*0280*/  FSETP.GT.AND P2, PT, R14.reuse, 8.50705917302346158658e+37, PT ;  /* 0x7e8000000e00780b */ /* 0x042fe40003f44000 */
[----:B------:R-:W-:-:S07]  /*0290*/  FSETP.GEU.AND P4, PT, R14, 1.175494350822287508e-38, PT ;  /* 0x008000000e00780b */ /* 0x000fce0003f8e000 */
[----:B------:R-:W-:-:S04]  /*02a0*/  @P1 FMUL R0, R0, 0.25 ;  /* 0x3e80000000001820 */ /* 0x000fc80000400000 */
[----:B------:R-:W-:Y:S01]  /*02b0*/  @!P3 FMUL R0, R0, 16777216 ;  /* 0x4b8000000000b820 */ /* 0x000fe20000400000 */
[----:B------:R-:W-:-:S04]  /*02c0*/  @P2 FMUL R14, R14, 0.25 ;  /* 0x3e8000000e0e2820 */ /* 0x000fc80000400000 */
[----:B------:R-:W-:Y:S01]  /*02d0*/  @!P4 FMUL R14, R14, 16777216 ;  /* 0x4b8000000e0ec820 */ /* 0x000fe20000400000 */
[----:B------:R-:W0:Y:S01]  /*02e0*/  MUFU.RCP R0, R0 ;  /* 0x0000000000007308 */ /* 0x000e220000001000 */
[----:B------:R-:W-:-:S07]  /*02f0*/  FSEL R3, R15, 1, P1 ;  /* 0x3f8000000f037808 */ /* 0x000fce0000800000 */
[----:B------:R-:W1:Y:S01]  /*0300*/  MUFU.RCP R14, R14 ;  /* 0x0000000e000e7308 */ /* 0x000e620000001000 */
[----:B------:R-:W-:Y:S01]  /*0310*/  FSEL R15, R15, 1, P2 ;  /* 0x3f8000000f0f7808 */ /* 0x000fe20001000000 */
[----:B------:R-:W-:Y:S01]  /*0320*/  @!P3 FMUL R3, R3, 16777216 ;  /* 0x4b8000000303b820 */ /* 0x000fe20000400000 */
[----:B----4-:R-:W-:-:S03]  /*0330*/  FADD R6, -R8, R6 ;  /* 0x0000000608067221 */ /* 0x010fc60000000100 */
[----:B------:R-:W-:Y:S01]  /*0340*/  @!P4 FMUL R15, R15, 16777216 ;  /* 0x4b8000000f0fc820 */ /* 0x000fe20000400000 */
[----:B0-----:R-:W-:Y:S01]  /*0350*/  FMUL R3, R0, R3 ;  /* 0x0000000300037220 */ /* 0x001fe20000400000 */
[----:B------:R-:W-:-:S03]  /*0360*/  FADD R7, -R9, R7 ;  /* 0x0000000709077221 */ /* 0x000fc60000000100 */
[----:B------:R-:W-:Y:S01]  /*0370*/  FMUL R3, R6, R3 ;  /* 0x0000000306037220 */ /* 0x000fe20000400000 */
[----:B-1----:R-:W-:-:S03]  /*0380*/  FMUL R0, R14, R15 ;  /* 0x0000000f0e007220 */ /* 0x002fc60000400000 */
[----:B--2---:R-:W-:Y:S01]  /*0390*/  FFMA R3, R3, R12, R10 ;  /* 0x0000000c03037223 */ /* 0x004fe2000000000a */
[----:B------:R-:W-:-:S04]  /*03a0*/  FMUL R0, R7, R0 ;  /* 0x0000000007007220 */ /* 0x000fc80000400000 */
[----:B------:R-:W-:Y:S01]  /*03b0*/  FFMA R0, R0, R13, R11 ;  /* 0x0000000d00007223 */ /* 0x000fe2000000000b */
[----:B------:R-:W-:-:S04]  /*03c0*/  FSETP.GEU.AND P1, PT, R3, RZ, PT ;  /* 0x000000ff0300720b */ /* 0x000fc80003f2e000 */
[C---:B------:R-:W-:Y:S02]  /*03d0*/  FSETP.GEU.AND P2, PT, R0.reuse, RZ, PT ;  /* 0x000000ff0000720b */ /* 0x040fe40003f4e000 */
[----:B------:R-:W-:Y:S02]  /*03e0*/  FSEL R2, R3, RZ, P1 ;  /* 0x000000ff03027208 */ /* 0x000fe40000800000 */
[----:B------:R-:W-:Y:S01]  /*03f0*/  FSEL R3, R0, RZ, P2 ;  /* 0x000000ff00037208 */ /* 0x000fe20001000000 */
[----:B------:R-:W-:Y:S08]  /*0400*/  @P0 EXIT ;  /* 0x000000000000094d */ /* 0x000ff00003800000 */
[----:B------:R-:W-:Y:S01]  /*0410*/  STG.E.64 desc[UR4][R4.64], R2 ;  /* 0x0000000204007986 */ /* 0x000fe2000c101b04 */
[----:B------:R-:W-:Y:S05]  /*0420*/  EXIT ;  /* 0x000000000000794d */ /* 0x000fea0003800000 */
.L_x_0:
[----:B------:R-:W-:-:S00]  /*0430*/  BRA `(.L_x_0) ;  /* 0xfffffffc00fc7947 */ /* 0x000fc0000383ffff */
[----:B------:R-:W-:-:S00]  /*0440*/  NOP ;  /* 0x0000000000007918 */ /* 0x000fc00000000000 */
        /* <DEDUP_REMOVED lines=11> */
.L_x_1:


//--------------------- .nv.global.init           --------------------------
	.section	.nv.global.init,"aw",@progbits
.nv.global.init:
	.type		_$_str,@object
	.size		_$_str,(_$_str_$_2 - _$_str)
_$_str:
        /*0000*/ 	.byte	0x5f, 0x5f, 0x43, 0x55, 0x44, 0x41, 0x5f, 0x46, 0x54, 0x5a, 0x00
	.type		_$_str_$_2,@object
	.size		_$_str_$_2,(.L_1 - _$_str_$_2)
_$_str_$_2:
        /*000b*/ 	.byte	0x5f, 0x5f, 0x43, 0x55, 0x44, 0x41, 0x5f, 0x50, 0x52, 0x45, 0x43, 0x5f, 0x53, 0x51, 0x52, 0x54
        /*001b*/ 	.byte	0x00
.L_1:


//--------------------- .nv.constant0.triton_poi_fused__native_batch_norm_legit_no_training_relu_15 --------------------------
	.section	.nv.constant0.triton_poi_fused__native_batch_norm_legit_no_training_relu_15,"a",@progbits
	.sectionflags	@""
	.align	4
.nv.constant0.triton_poi_fused__native_batch_norm_legit_no_training_relu_15:
	.zero		572
